//
// Generated by NVIDIA NVVM Compiler
//
// Compiler Build ID: CL-36424714
// Cuda compilation tools, release 13.0, V13.0.88
// Based on NVVM 20.0.0
//

.version 9.0
.target sm_100
.address_size 64

	// .globl	_Z12mandelKernelPimiiffffii

.visible .entry _Z12mandelKernelPimiiffffii(
	.param .u64 .ptr .align 1 _Z12mandelKernelPimiiffffii_param_0,
	.param .u64 _Z12mandelKernelPimiiffffii_param_1,
	.param .u32 _Z12mandelKernelPimiiffffii_param_2,
	.param .u32 _Z12mandelKernelPimiiffffii_param_3,
	.param .f32 _Z12mandelKernelPimiiffffii_param_4,
	.param .f32 _Z12mandelKernelPimiiffffii_param_5,
	.param .f32 _Z12mandelKernelPimiiffffii_param_6,
	.param .f32 _Z12mandelKernelPimiiffffii_param_7,
	.param .u32 _Z12mandelKernelPimiiffffii_param_8,
	.param .u32 _Z12mandelKernelPimiiffffii_param_9
)
{
	.reg .pred 	%p<15>;
	.reg .b32 	%r<75>;
	.reg .b32 	%f<20>;
	.reg .b64 	%rd<41>;

	ld.param.u64 	%rd6, [_Z12mandelKernelPimiiffffii_param_0];
	ld.param.u64 	%rd5, [_Z12mandelKernelPimiiffffii_param_1];
	ld.param.f32 	%f9, [_Z12mandelKernelPimiiffffii_param_4];
	ld.param.f32 	%f10, [_Z12mandelKernelPimiiffffii_param_5];
	ld.param.f32 	%f11, [_Z12mandelKernelPimiiffffii_param_6];
	ld.param.f32 	%f12, [_Z12mandelKernelPimiiffffii_param_7];
	ld.param.u32 	%r27, [_Z12mandelKernelPimiiffffii_param_8];
	ld.param.u32 	%r28, [_Z12mandelKernelPimiiffffii_param_9];
	cvta.to.global.u64 	%rd1, %rd6;
	mov.u32 	%r29, %ctaid.x;
	mov.u32 	%r30, %ntid.x;
	mov.u32 	%r31, %tid.x;
	mad.lo.s32 	%r32, %r29, %r30, %r31;
	mul.lo.s32 	%r1, %r28, %r32;
	mov.u32 	%r33, %ctaid.y;
	mov.u32 	%r34, %ntid.y;
	mov.u32 	%r35, %tid.y;
	mad.lo.s32 	%r36, %r33, %r34, %r35;
	mul.lo.s32 	%r2, %r28, %r36;
	setp.lt.s32 	%p1, %r28, 1;
	@%p1 bra 	$L__BB0_22;
	setp.lt.s32 	%p2, %r27, 1;
	@%p2 bra 	$L__BB0_9;
	neg.s32 	%r3, %r27;
	mov.b32 	%r65, 0;
$L__BB0_3:
	add.s32 	%r62, %r65, %r1;
	cvt.rn.f32.s32 	%f13, %r62;
	fma.rn.f32 	%f1, %f11, %f13, %f9;
	mul.wide.s32 	%rd38, %r62, 4;
	add.s64 	%rd2, %rd1, %rd38;
	mov.b32 	%r66, 0;
$L__BB0_4:
	add.s32 	%r64, %r66, %r2;
	cvt.rn.f32.s32 	%f14, %r64;
	fma.rn.f32 	%f2, %f12, %f14, %f10;
	cvt.s64.s32 	%rd39, %r64;
	mul.lo.s64 	%rd3, %rd5, %rd39;
	mov.b32 	%r68, 0;
	mov.u32 	%r67, %r3;
	mov.f32 	%f18, %f2;
	mov.f32 	%f19, %f1;
$L__BB0_5:
	mul.f32 	%f5, %f19, %f19;
	mul.f32 	%f6, %f18, %f18;
	add.f32 	%f15, %f5, %f6;
	setp.gt.f32 	%p11, %f15, 0f40800000;
	mov.u32 	%r69, %r68;
	@%p11 bra 	$L__BB0_7;
	sub.f32 	%f16, %f5, %f6;
	add.f32 	%f17, %f19, %f19;
	add.f32 	%f19, %f1, %f16;
	fma.rn.f32 	%f18, %f17, %f18, %f2;
	add.s32 	%r68, %r68, 1;
	add.s32 	%r67, %r67, 1;
	setp.ne.s32 	%p12, %r67, 0;
	mov.u32 	%r69, %r27;
	@%p12 bra 	$L__BB0_5;
$L__BB0_7:
	add.s64 	%rd40, %rd2, %rd3;
	st.global.u32 	[%rd40], %r69;
	add.s32 	%r66, %r66, 1;
	setp.ne.s32 	%p13, %r66, %r28;
	@%p13 bra 	$L__BB0_4;
	add.s32 	%r65, %r65, 1;
	setp.eq.s32 	%p14, %r65, %r28;
	@%p14 bra 	$L__BB0_22;
	bra.uni 	$L__BB0_3;
$L__BB0_9:
	and.b32  	%r13, %r28, 7;
	add.s32 	%r14, %r13, -1;
	and.b32  	%r15, %r28, 3;
	and.b32  	%r16, %r28, 2147483640;
	and.b32  	%r17, %r28, 1;
	mov.b32 	%r70, 0;
$L__BB0_10:
	setp.lt.u32 	%p3, %r28, 8;
	add.s32 	%r39, %r70, %r1;
	mul.wide.s32 	%rd7, %r39, 4;
	add.s64 	%rd4, %rd1, %rd7;
	mov.b32 	%r73, 0;
	@%p3 bra 	$L__BB0_13;
	mov.b32 	%r71, 0;
$L__BB0_12:
	.pragma "nounroll";
	add.s32 	%r41, %r71, %r2;
	cvt.s64.s32 	%rd8, %r41;
	mad.lo.s64 	%rd9, %rd5, %rd8, %rd4;
	mov.b32 	%r42, 0;
	st.global.u32 	[%rd9], %r42;
	add.s32 	%r43, %r41, 1;
	cvt.s64.s32 	%rd10, %r43;
	mad.lo.s64 	%rd11, %rd5, %rd10, %rd4;
	st.global.u32 	[%rd11], %r42;
	add.s32 	%r44, %r41, 2;
	cvt.s64.s32 	%rd12, %r44;
	mad.lo.s64 	%rd13, %rd5, %rd12, %rd4;
	st.global.u32 	[%rd13], %r42;
	add.s32 	%r45, %r41, 3;
	cvt.s64.s32 	%rd14, %r45;
	mad.lo.s64 	%rd15, %rd5, %rd14, %rd4;
	st.global.u32 	[%rd15], %r42;
	add.s32 	%r46, %r41, 4;
	cvt.s64.s32 	%rd16, %r46;
	mad.lo.s64 	%rd17, %rd5, %rd16, %rd4;
	st.global.u32 	[%rd17], %r42;
	add.s32 	%r47, %r41, 5;
	cvt.s64.s32 	%rd18, %r47;
	mad.lo.s64 	%rd19, %rd5, %rd18, %rd4;
	st.global.u32 	[%rd19], %r42;
	add.s32 	%r48, %r41, 6;
	cvt.s64.s32 	%rd20, %r48;
	mad.lo.s64 	%rd21, %rd5, %rd20, %rd4;
	st.global.u32 	[%rd21], %r42;
	add.s32 	%r49, %r41, 7;
	cvt.s64.s32 	%rd22, %r49;
	mad.lo.s64 	%rd23, %rd5, %rd22, %rd4;
	st.global.u32 	[%rd23], %r42;
	add.s32 	%r71, %r71, 8;
	setp.ne.s32 	%p4, %r71, %r16;
	mov.u32 	%r73, %r16;
	@%p4 bra 	$L__BB0_12;
$L__BB0_13:
	setp.eq.s32 	%p5, %r13, 0;
	@%p5 bra 	$L__BB0_21;
	setp.lt.u32 	%p6, %r14, 3;
	@%p6 bra 	$L__BB0_16;
	add.s32 	%r50, %r73, %r2;
	cvt.s64.s32 	%rd24, %r50;
	mad.lo.s64 	%rd25, %rd5, %rd24, %rd4;
	mov.b32 	%r51, 0;
	st.global.u32 	[%rd25], %r51;
	add.s32 	%r52, %r50, 1;
	cvt.s64.s32 	%rd26, %r52;
	mad.lo.s64 	%rd27, %rd5, %rd26, %rd4;
	st.global.u32 	[%rd27], %r51;
	add.s32 	%r53, %r50, 2;
	cvt.s64.s32 	%rd28, %r53;
	mad.lo.s64 	%rd29, %rd5, %rd28, %rd4;
	st.global.u32 	[%rd29], %r51;
	add.s32 	%r54, %r50, 3;
	cvt.s64.s32 	%rd30, %r54;
	mad.lo.s64 	%rd31, %rd5, %rd30, %rd4;
	st.global.u32 	[%rd31], %r51;
	add.s32 	%r73, %r73, 4;
$L__BB0_16:
	setp.eq.s32 	%p7, %r15, 0;
	@%p7 bra 	$L__BB0_21;
	setp.eq.s32 	%p8, %r15, 1;
	@%p8 bra 	$L__BB0_19;
	add.s32 	%r55, %r73, %r2;
	cvt.s64.s32 	%rd32, %r55;
	mad.lo.s64 	%rd33, %rd5, %rd32, %rd4;
	mov.b32 	%r56, 0;
	st.global.u32 	[%rd33], %r56;
	add.s32 	%r57, %r55, 1;
	cvt.s64.s32 	%rd34, %r57;
	mad.lo.s64 	%rd35, %rd5, %rd34, %rd4;
	st.global.u32 	[%rd35], %r56;
	add.s32 	%r73, %r73, 2;
$L__BB0_19:
	setp.eq.s32 	%p9, %r17, 0;
	@%p9 bra 	$L__BB0_21;
	add.s32 	%r58, %r73, %r2;
	cvt.s64.s32 	%rd36, %r58;
	mad.lo.s64 	%rd37, %rd5, %rd36, %rd4;
	mov.b32 	%r59, 0;
	st.global.u32 	[%rd37], %r59;
$L__BB0_21:
	add.s32 	%r70, %r70, 1;
	setp.ne.s32 	%p10, %r70, %r28;
	@%p10 bra 	$L__BB0_10;
$L__BB0_22:
	ret;

}


// ===== COMPILED SASS (sm_100) =====

	.target	sm_100

	.elftype	@"ET_EXEC"


//--------------------- .note.nv.tkinfo           --------------------------
	.section	.note.nv.tkinfo,"",@"SHT_NOTE"
	.sectionflags	@"SHF_NOTE_NV_TKINFO"
	.tkinfo
        /*0018*/ 	.word	0x00000002
        /*0030*/ 	.string	""
        /*0030*/ 	.string	"ptxas"
        /*0030*/ 	.string	"Cuda compilation tools, release 13.0, V13.0.88"
        /*0030*/ 	.string	"Build cuda_13.0.r13.0/compiler.36424714_0"
        /*0030*/ 	.string	"-arch sm_100 -m 64 "



//--------------------- .note.nv.cuinfo           --------------------------
	.section	.note.nv.cuinfo,"",@"SHT_NOTE"
	.sectionflags	@"SHF_NOTE_NV_CUINFO"
        /*0018*/ 	.short	0x0002
        /*001a*/ 	.short	0x0064
        /*001c*/ 	.short	0x0082
	.zero		2


//--------------------- .nv.info                  --------------------------
	.section	.nv.info,"",@"SHT_CUDA_INFO"
	.align	4


	//----- nvinfo : EIATTR_REGCOUNT
	.align		4
        /*0000*/ 	.byte	0x04, 0x2f
        /*0002*/ 	.short	(.L_1 - .L_0)
	.align		4
.L_0:
        /*0004*/ 	.word	index@(_Z12mandelKernelPimiiffffii)
        /*0008*/ 	.word	0x0000001e


	//----- nvinfo : EIATTR_FRAME_SIZE
	.align		4
.L_1:
        /*000c*/ 	.byte	0x04, 0x11
        /*000e*/ 	.short	(.L_3 - .L_2)
	.align		4
.L_2:
        /*0010*/ 	.word	index@(_Z12mandelKernelPimiiffffii)
        /*0014*/ 	.word	0x00000000


	//----- nvinfo : EIATTR_MIN_STACK_SIZE
	.align		4
.L_3:
        /*0018*/ 	.byte	0x04, 0x12
        /*001a*/ 	.short	(.L_5 - .L_4)
	.align		4
.L_4:
        /*001c*/ 	.word	index@(_Z12mandelKernelPimiiffffii)
        /*0020*/ 	.word	0x00000000
.L_5:


//--------------------- .nv.compat                --------------------------
	.section	.nv.compat,"",@"SHT_CUDA_COMPAT_INFO"
	.align	4
        /*0000*/ 	.byte	0x02, 0x09, 0x00, 0x00, 0x02, 0x02, 0x01, 0x00, 0x02, 0x05, 0x05, 0x00, 0x03, 0x07, 0x01, 0x01
        /*0010*/ 	.byte	0x02, 0x03, 0x00, 0x00, 0x02, 0x06, 0x01, 0x00, 0x04, 0x0b, 0x08, 0x00, 0x01, 0x00, 0x00, 0x00
        /*0020*/ 	.byte	0x00, 0x00, 0x00, 0x00


//--------------------- .nv.info._Z12mandelKernelPimiiffffii --------------------------
	.section	.nv.info._Z12mandelKernelPimiiffffii,"",@"SHT_CUDA_INFO"
	.sectionflags	@""
	.align	4


	//----- nvinfo : EIATTR_CUDA_API_VERSION
	.align		4
        /*0000*/ 	.byte	0x04, 0x37
        /*0002*/ 	.short	(.L_7 - .L_6)
.L_6:
        /*0004*/ 	.word	0x00000082


	//----- nvinfo : EIATTR_KPARAM_INFO
	.align		4
.L_7:
        /*0008*/ 	.byte	0x04, 0x17
        /*000a*/ 	.short	(.L_9 - .L_8)
.L_8:
        /*000c*/ 	.word	0x00000000
        /*0010*/ 	.short	0x0009
        /*0012*/ 	.short	0x002c
        /*0014*/ 	.byte	0x00, 0xf0, 0x11, 0x00


	//----- nvinfo : EIATTR_KPARAM_INFO
	.align		4
.L_9:
        /*0018*/ 	.byte	0x04, 0x17
        /*001a*/ 	.short	(.L_11 - .L_10)
.L_10:
        /*001c*/ 	.word	0x00000000
        /*0020*/ 	.short	0x0008
        /*0022*/ 	.short	0x0028
        /*0024*/ 	.byte	0x00, 0xf0, 0x11, 0x00


	//----- nvinfo : EIATTR_KPARAM_INFO
	.align		4
.L_11:
        /*0028*/ 	.byte	0x04, 0x17
        /*002a*/ 	.short	(.L_13 - .L_12)
.L_12:
        /*002c*/ 	.word	0x00000000
        /*0030*/ 	.short	0x0007
        /*0032*/ 	.short	0x0024
        /*0034*/ 	.byte	0x00, 0xf0, 0x11, 0x00


	//----- nvinfo : EIATTR_KPARAM_INFO
	.align		4
.L_13:
        /*0038*/ 	.byte	0x04, 0x17
        /*003a*/ 	.short	(.L_15 - .L_14)
.L_14:
        /*003c*/ 	.word	0x00000000
        /*0040*/ 	.short	0x0006
        /*0042*/ 	.short	0x0020
        /*0044*/ 	.byte	0x00, 0xf0, 0x11, 0x00


	//----- nvinfo : EIATTR_KPARAM_INFO
	.align		4
.L_15:
        /*0048*/ 	.byte	0x04, 0x17
        /*004a*/ 	.short	(.L_17 - .L_16)
.L_16:
        /*004c*/ 	.word	0x00000000
        /*0050*/ 	.short	0x0005
        /*0052*/ 	.short	0x001c
        /*0054*/ 	.byte	0x00, 0xf0, 0x11, 0x00


	//----- nvinfo : EIATTR_KPARAM_INFO
	.align		4
.L_17:
        /*0058*/ 	.byte	0x04, 0x17
        /*005a*/ 	.short	(.L_19 - .L_18)
.L_18:
        /*005c*/ 	.word	0x00000000
        /*0060*/ 	.short	0x0004
        /*0062*/ 	.short	0x0018
        /*0064*/ 	.byte	0x00, 0xf0, 0x11, 0x00


	//----- nvinfo : EIATTR_KPARAM_INFO
	.align		4
.L_19:
        /*0068*/ 	.byte	0x04, 0x17
        /*006a*/ 	.short	(.L_21 - .L_20)
.L_20:
        /*006c*/ 	.word	0x00000000
        /*0070*/ 	.short	0x0003
        /*0072*/ 	.short	0x0014
        /*0074*/ 	.byte	0x00, 0xf0, 0x11, 0x00


	//----- nvinfo : EIATTR_KPARAM_INFO
	.align		4
.L_21:
        /*0078*/ 	.byte	0x04, 0x17
        /*007a*/ 	.short	(.L_23 - .L_22)
.L_22:
        /*007c*/ 	.word	0x00000000
        /*0080*/ 	.short	0x0002
        /*0082*/ 	.short	0x0010
        /*0084*/ 	.byte	0x00, 0xf0, 0x11, 0x00


	//----- nvinfo : EIATTR_KPARAM_INFO
	.align		4
.L_23:
        /*0088*/ 	.byte	0x04, 0x17
        /*008a*/ 	.short	(.L_25 - .L_24)
.L_24:
        /*008c*/ 	.word	0x00000000
        /*0090*/ 	.short	0x0001
        /*0092*/ 	.short	0x0008
        /*0094*/ 	.byte	0x00, 0xf0, 0x21, 0x00


	//----- nvinfo : EIATTR_KPARAM_INFO
	.align		4
.L_25:
        /*0098*/ 	.byte	0x04, 0x17
        /*009a*/ 	.short	(.L_27 - .L_26)
.L_26:
        /*009c*/ 	.word	0x00000000
        /*00a0*/ 	.short	0x0000
        /*00a2*/ 	.short	0x0000
        /*00a4*/ 	.byte	0x00, 0xf5, 0x21, 0x00


	//----- nvinfo : EIATTR_SPARSE_MMA_MASK
	.align		4
.L_27:
        /*00a8*/ 	.byte	0x03, 0x50
        /*00aa*/ 	.short	0x0000


	//----- nvinfo : EIATTR_MAXREG_COUNT
	.align		4
        /*00ac*/ 	.byte	0x03, 0x1b
        /*00ae*/ 	.short	0x00ff


	//----- nvinfo : EIATTR_MERCURY_ISA_VERSION
	.align		4
        /*00b0*/ 	.byte	0x03, 0x5f
        /*00b2*/ 	.short	0x0101


	//----- nvinfo : EIATTR_VRC_CTA_INIT_COUNT
	.align		4
        /*00b4*/ 	.byte	0x02, 0x4a
	.zero		1
	.zero		1


	//----- nvinfo : EIATTR_EXIT_INSTR_OFFSETS
	.align		4
        /*00b8*/ 	.byte	0x04, 0x1c
        /*00ba*/ 	.short	(.L_29 - .L_28)


	//   ....[0]....
.L_28:
        /*00bc*/ 	.word	0x00000090


	//   ....[1]....
        /*00c0*/ 	.word	0x00000440


	//   ....[2]....
        /*00c4*/ 	.word	0x00000d40


	//----- nvinfo : EIATTR_CRS_STACK_SIZE
	.align		4
.L_29:
        /*00c8*/ 	.byte	0x04, 0x1e
        /*00ca*/ 	.short	(.L_31 - .L_30)
.L_30:
        /*00cc*/ 	.word	0x00000000


	//----- nvinfo : EIATTR_CBANK_PARAM_SIZE
	.align		4
.L_31:
        /*00d0*/ 	.byte	0x03, 0x19
        /*00d2*/ 	.short	0x0030


	//----- nvinfo : EIATTR_PARAM_CBANK
	.align		4
        /*00d4*/ 	.byte	0x04, 0x0a
        /*00d6*/ 	.short	(.L_33 - .L_32)
	.align		4
.L_32:
        /*00d8*/ 	.word	index@(.nv.constant0._Z12mandelKernelPimiiffffii)
        /*00dc*/ 	.short	0x0380
        /*00de*/ 	.short	0x0030


	//----- nvinfo : EIATTR_SW_WAR
	.align		4
.L_33:
        /*00e0*/ 	.byte	0x04, 0x36
        /*00e2*/ 	.short	(.L_35 - .L_34)
.L_34:
        /*00e4*/ 	.word	0x00000008
.L_35:


//--------------------- .nv.callgraph             --------------------------
	.section	.nv.callgraph,"",@"SHT_CUDA_CALLGRAPH"
	.align	4
	.sectionentsize	8
	.align		4
        /*0000*/ 	.word	0x00000000
	.align		4
        /*0004*/ 	.word	0xffffffff
	.align		4
        /*0008*/ 	.word	0x00000000
	.align		4
        /*000c*/ 	.word	0xfffffffe
	.align		4
        /*0010*/ 	.word	0x00000000
	.align		4
        /*0014*/ 	.word	0xfffffffd
	.align		4
        /*0018*/ 	.word	0x00000000
	.align		4
        /*001c*/ 	.word	0xfffffffc


//--------------------- .text._Z12mandelKernelPimiiffffii --------------------------
	.section	.text._Z12mandelKernelPimiiffffii,"ax",@progbits
	.align	128
        .global         _Z12mandelKernelPimiiffffii
        .type           _Z12mandelKernelPimiiffffii,@function
        .size           _Z12mandelKernelPimiiffffii,(.L_x_13 - _Z12mandelKernelPimiiffffii)
        .other          _Z12mandelKernelPimiiffffii,@"STO_CUDA_ENTRY STV_DEFAULT"
_Z12mandelKernelPimiiffffii:
.text._Z12mandelKernelPimiiffffii:
[----:B------:R-:W-:Y:S08]  /*0000*/  LDC R1, c[0x0][0x37c] ;  /* 0x0000df00ff017b82 */ /* 0x000ff00000000800 */
[----:B------:R-:W0:Y:S01]  /*0010*/  LDC R19, c[0x0][0x3ac] ;  /* 0x0000eb00ff137b82 */ /* 0x000e220000000800 */
[----:B------:R-:W1:Y:S01]  /*0020*/  S2R R3, SR_TID.X ;  /* 0x0000000000037919 */ /* 0x000e620000002100 */
[----:B------:R-:W2:Y:S06]  /*0030*/  S2R R5, SR_TID.Y ;  /* 0x0000000000057919 */ /* 0x000eac0000002200 */
[----:B------:R-:W3:Y:S08]  /*0040*/  LDC R0, c[0x0][0x360] ;  /* 0x0000d800ff007b82 */ /* 0x000ef00000000800 */
[----:B------:R-:W4:Y:S01]  /*0050*/  LDC R18, c[0x0][0x364] ;  /* 0x0000d900ff127b82 */ /* 0x000f220000000800 */
[----:B0-----:R-:W-:-:S07]  /*0060*/  ISETP.GE.AND P0, PT, R19, 0x1, PT ;  /* 0x000000011300780c */ /* 0x001fce0003f06270 */
[----:B------:R-:W0:Y:S08]  /*0070*/  S2UR UR5, SR_CTAID.X ;  /* 0x00000000000579c3 */ /* 0x000e300000002500 */
[----:B------:R-:W5:Y:S02]  /*0080*/  S2UR UR6, SR_CTAID.Y ;  /* 0x00000000000679c3 */ /* 0x000f640000002600 */
[----:B012345:R-:W-:Y:S05]  /*0090*/  @!P0 EXIT ;  /* 0x000000000000894d */ /* 0x03ffea0003800000 */
[----:B------:R-:W0:Y:S01]  /*00a0*/  LDCU UR4, c[0x0][0x3a8] ;  /* 0x00007500ff0477ac */ /* 0x000e220008000800 */
[----:B------:R-:W-:Y:S02]  /*00b0*/  IMAD R0, R0, UR5, R3 ;  /* 0x0000000500007c24 */ /* 0x000fe4000f8e0203 */
[----:B------:R-:W-:Y:S01]  /*00c0*/  IMAD R18, R18, UR6, R5 ;  /* 0x0000000612127c24 */ /* 0x000fe2000f8e0205 */
[----:B------:R-:W1:Y:S01]  /*00d0*/  LDCU.64 UR8, c[0x0][0x358] ;  /* 0x00006b00ff0877ac */ /* 0x000e620008000a00 */
[----:B0-----:R-:W-:-:S09]  /*00e0*/  UISETP.GE.AND UP0, UPT, UR4, 0x1, UPT ;  /* 0x000000010400788c */ /* 0x001fd2000bf06270 */
[----:B-1----:R-:W-:Y:S05]  /*00f0*/  BRA.U !UP0, `(.L_x_0) ;  /* 0x0000000108dc7547 */ /* 0x002fea000b800000 */
[----:B------:R-:W-:-:S03]  /*0100*/  UIADD3 UR7, UPT, UPT, -UR4, URZ, URZ ;  /* 0x000000ff04077290 */ /* 0x000fc6000fffe1ff */
[----:B------:R-:W-:-:S09]  /*0110*/  UMOV UR4, URZ ;  /* 0x000000ff00047c82 */ /* 0x000fd20008000000 */
.L_x_5:
[----:B0-----:R-:W0:Y:S01]  /*0120*/  LDC R5, c[0x0][0x3ac] ;  /* 0x0000eb00ff057b82 */ /* 0x001e220000000800 */
[----:B------:R-:W1:Y:S07]  /*0130*/  LDCU UR5, c[0x0][0x3a0] ;  /* 0x00007400ff0577ac */ /* 0x000e6e0008000800 */
[----:B------:R-:W2:Y:S08]  /*0140*/  LDC.64 R2, c[0x0][0x380] ;  /* 0x0000e000ff027b82 */ /* 0x000eb00000000a00 */
[----:B------:R-:W1:Y:S01]  /*0150*/  LDC R7, c[0x0][0x398] ;  /* 0x0000e600ff077b82 */ /* 0x000e620000000800 */
[----:B0-----:R-:W-:-:S05]  /*0160*/  IMAD R5, R0, R5, UR4 ;  /* 0x0000000400057e24 */ /* 0x001fca000f8e0205 */
[----:B------:R-:W-:Y:S01]  /*0170*/  I2FP.F32.S32 R4, R5 ;  /* 0x0000000500047245 */ /* 0x000fe20000201400 */
[----:B--2---:R-:W-:-:S04]  /*0180*/  IMAD.WIDE R2, R5, 0x4, R2 ;  /* 0x0000000405027825 */ /* 0x004fc800078e0202 */
[----:B-1----:R-:W-:Y:S01]  /*0190*/  FFMA R11, R4, UR5, R7 ;  /* 0x00000005040b7c23 */ /* 0x002fe20008000007 */
[----:B------:R-:W-:-:S06]  /*01a0*/  UMOV UR5, URZ ;  /* 0x000000ff00057c82 */ /* 0x000fcc0008000000 */
.L_x_4:
[----:B0-----:R-:W0:Y:S01]  /*01b0*/  LDC R7, c[0x0][0x3ac] ;  /* 0x0000eb00ff077b82 */ /* 0x001e220000000800 */
[----:B------:R-:W1:Y:S01]  /*01c0*/  LDCU UR6, c[0x0][0x3a4] ;  /* 0x00007480ff0677ac */ /* 0x000e620008000800 */
[----:B------:R-:W-:Y:S01]  /*01d0*/  BSSY.RECONVERGENT B0, `(.L_x_1) ;  /* 0x000001c000007945 */ /* 0x000fe20003800200 */
[----:B------:R-:W-:Y:S02]  /*01e0*/  MOV R14, UR7 ;  /* 0x00000007000e7c02 */ /* 0x000fe40008000f00 */
[----:B------:R-:W-:Y:S01]  /*01f0*/  MOV R6, R11 ;  /* 0x0000000b00067202 */ /* 0x000fe20000000f00 */
[----:B------:R-:W2:Y:S02]  /*0200*/  LDCU UR10, c[0x0][0x3a8] ;  /* 0x00007500ff0a77ac */ /* 0x000ea40008000800 */
[----:B------:R-:W1:Y:S01]  /*0210*/  LDC R5, c[0x0][0x39c] ;  /* 0x0000e700ff057b82 */ /* 0x000e620000000800 */
[----:B0-----:R-:W-:Y:S01]  /*0220*/  IMAD R9, R18, R7, UR5 ;  /* 0x0000000512097e24 */ /* 0x001fe2000f8e0207 */
[----:B------:R-:W-:-:S04]  /*0230*/  UIADD3 UR5, UPT, UPT, UR5, 0x1, URZ ;  /* 0x0000000105057890 */ /* 0x000fc8000fffe0ff */
[----:B------:R-:W-:Y:S02]  /*0240*/  I2FP.F32.S32 R4, R9 ;  /* 0x0000000900047245 */ /* 0x000fe40000201400 */
[----:B------:R-:W-:Y:S02]  /*0250*/  ISETP.NE.AND P1, PT, R7, UR5, PT ;  /* 0x0000000507007c0c */ /* 0x000fe4000bf25270 */
[----:B------:R-:W-:Y:S01]  /*0260*/  SHF.R.S32.HI R10, RZ, 0x1f, R9 ;  /* 0x0000001fff0a7819 */ /* 0x000fe20000011409 */
[----:B-1----:R-:W-:Y:S01]  /*0270*/  FFMA R13, R4, UR6, R5 ;  /* 0x00000006040d7c23 */ /* 0x002fe20008000005 */
[----:B------:R-:W-:-:S04]  /*0280*/  HFMA2 R4, -RZ, RZ, 0, 0 ;  /* 0x00000000ff047431 */ /* 0x000fc800000001ff */
[----:B--2---:R-:W-:-:S07]  /*0290*/  MOV R5, R13 ;  /* 0x0000000d00057202 */ /* 0x004fce0000000f00 */
.L_x_3:
[----:B------:R-:W-:Y:S01]  /*02a0*/  FMUL R12, R6, R6 ;  /* 0x00000006060c7220 */ /* 0x000fe20000400000 */
[----:B------:R-:W-:-:S04]  /*02b0*/  FMUL R15, R5, R5 ;  /* 0x00000005050f7220 */ /* 0x000fc80000400000 */
[----:B------:R-:W-:-:S05]  /*02c0*/  FADD R7, R12, R15 ;  /* 0x0000000f0c077221 */ /* 0x000fca0000000000 */
[----:B------:R-:W-:Y:S02]  /*02d0*/  FSETP.GT.AND P0, PT, R7, 4, PT ;  /* 0x408000000700780b */ /* 0x000fe40003f04000 */
[----:B------:R-:W-:-:S11]  /*02e0*/  MOV R7, R4 ;  /* 0x0000000400077202 */ /* 0x000fd60000000f00 */
[----:B------:R-:W-:Y:S05]  /*02f0*/  @P0 BRA `(.L_x_2) ;  /* 0x0000000000240947 */ /* 0x000fea0003800000 */
[----:B------:R-:W-:Y:S01]  /*0300*/  IADD3 R14, PT, PT, R14, 0x1, RZ ;  /* 0x000000010e0e7810 */ /* 0x000fe20007ffe0ff */
[----:B------:R-:W-:Y:S01]  /*0310*/  FADD R8, R6, R6 ;  /* 0x0000000606087221 */ /* 0x000fe20000000000 */
[----:B------:R-:W-:Y:S01]  /*0320*/  FADD R6, R12, -R15 ;  /* 0x8000000f0c067221 */ /* 0x000fe20000000000 */
[----:B------:R-:W-:Y:S02]  /*0330*/  IADD3 R4, PT, PT, R4, 0x1, RZ ;  /* 0x0000000104047810 */ /* 0x000fe40007ffe0ff */
[----:B------:R-:W-:Y:S01]  /*0340*/  ISETP.NE.AND P0, PT, R14, RZ, PT ;  /* 0x000000ff0e00720c */ /* 0x000fe20003f05270 */
[----:B------:R-:W-:Y:S01]  /*0350*/  FFMA R5, R8, R5, R13 ;  /* 0x0000000508057223 */ /* 0x000fe2000000000d */
[----:B------:R-:W-:-:S11]  /*0360*/  FADD R6, R11, R6 ;  /* 0x000000060b067221 */ /* 0x000fd60000000000 */
[----:B------:R-:W-:Y:S05]  /*0370*/  @P0 BRA `(.L_x_3) ;  /* 0xfffffffc00c80947 */ /* 0x000fea000383ffff */
[----:B------:R-:W-:-:S07]  /*0380*/  MOV R7, UR10 ;  /* 0x0000000a00077c02 */ /* 0x000fce0008000f00 */
.L_x_2:
[----:B------:R-:W-:Y:S05]  /*0390*/  BSYNC.RECONVERGENT B0 ;  /* 0x0000000000007941 */ /* 0x000fea0003800200 */
.L_x_1:
[----:B------:R-:W0:Y:S02]  /*03a0*/  LDCU.64 UR10, c[0x0][0x388] ;  /* 0x00007100ff0a77ac */ /* 0x000e240008000a00 */
[----:B0-----:R-:W-:Y:S02]  /*03b0*/  IMAD R6, R10, UR10, RZ ;  /* 0x0000000a0a067c24 */ /* 0x001fe4000f8e02ff */
[----:B------:R-:W-:-:S04]  /*03c0*/  IMAD.WIDE.U32 R4, R9, UR10, R2 ;  /* 0x0000000a09047c25 */ /* 0x000fc8000f8e0002 */
[----:B------:R-:W-:-:S05]  /*03d0*/  IMAD R9, R9, UR11, R6 ;  /* 0x0000000b09097c24 */ /* 0x000fca000f8e0206 */
[----:B------:R-:W-:-:S05]  /*03e0*/  IADD3 R5, PT, PT, R5, R9, RZ ;  /* 0x0000000905057210 */ /* 0x000fca0007ffe0ff */
[----:B------:R0:W-:Y:S01]  /*03f0*/  STG.E desc[UR8][R4.64], R7 ;  /* 0x0000000704007986 */ /* 0x0001e2000c101908 */
[----:B------:R-:W-:Y:S05]  /*0400*/  @P1 BRA `(.L_x_4) ;  /* 0xfffffffc00681947 */ /* 0x000fea000383ffff */
[----:B------:R-:W1:Y:S01]  /*0410*/  LDC R2, c[0x0][0x3ac] ;  /* 0x0000eb00ff027b82 */ /* 0x000e620000000800 */
[----:B------:R-:W-:-:S06]  /*0420*/  UIADD3 UR6, UPT, UPT, UR4, 0x1, URZ ;  /* 0x0000000104067890 */ /* 0x000fcc000fffe0ff */
[----:B-1----:R-:W-:-:S13]  /*0430*/  ISETP.NE.AND P0, PT, R2, UR6, PT ;  /* 0x0000000602007c0c */ /* 0x002fda000bf05270 */
[----:B------:R-:W-:Y:S05]  /*0440*/  @!P0 EXIT ;  /* 0x000000000000894d */ /* 0x000fea0003800000 */
[----:B------:R-:W-:Y:S01]  /*0450*/  UMOV UR4, UR6 ;  /* 0x0000000600047c82 */ /* 0x000fe20008000000 */
[----:B------:R-:W-:Y:S05]  /*0460*/  BRA `(.L_x_5) ;  /* 0xfffffffc002c7947 */ /* 0x000fea000383ffff */
.L_x_0:
[C---:B------:R-:W-:Y:S01]  /*0470*/  LOP3.LUT R20, R19.reuse, 0x7, RZ, 0xc0, !PT ;  /* 0x0000000713147812 */ /* 0x040fe200078ec0ff */
[----:B------:R-:W-:Y:S01]  /*0480*/  UMOV UR4, URZ ;  /* 0x000000ff00047c82 */ /* 0x000fe20008000000 */
[C---:B------:R-:W-:Y:S02]  /*0490*/  LOP3.LUT R22, R19.reuse, 0x3, RZ, 0xc0, !PT ;  /* 0x0000000313167812 */ /* 0x040fe400078ec0ff */
[----:B------:R-:W-:Y:S02]  /*04a0*/  IADD3 R2, PT, PT, R20, -0x1, RZ ;  /* 0xffffffff14027810 */ /* 0x000fe40007ffe0ff */
[----:B------:R-:W-:Y:S02]  /*04b0*/  LOP3.LUT R19, R19, 0x7ffffff8, RZ, 0xc0, !PT ;  /* 0x7ffffff813137812 */ /* 0x000fe400078ec0ff */
[----:B------:R-:W-:-:S13]  /*04c0*/  ISETP.GE.U32.AND P0, PT, R2, 0x3, PT ;  /* 0x000000030200780c */ /* 0x000fda0003f06070 */
.L_x_11:
[----:B0-----:R-:W0:Y:S01]  /*04d0*/  LDC R21, c[0x0][0x3ac] ;  /* 0x0000eb00ff157b82 */ /* 0x001e220000000800 */
[----:B------:R-:W-:-:S07]  /*04e0*/  HFMA2 R12, -RZ, RZ, 0, 0 ;  /* 0x00000000ff0c7431 */ /* 0x000fce00000001ff */
[----:B-12---:R-:W1:Y:S01]  /*04f0*/  LDC.64 R2, c[0x0][0x380] ;  /* 0x0000e000ff027b82 */ /* 0x006e620000000a00 */
[----:B0-----:R-:W-:Y:S01]  /*0500*/  ISETP.GE.U32.AND P2, PT, R21, 0x8, PT ;  /* 0x000000081500780c */ /* 0x001fe20003f46070 */
[----:B------:R-:W-:Y:S01]  /*0510*/  IMAD R5, R0, R21, UR4 ;  /* 0x0000000400057e24 */ /* 0x000fe2000f8e0215 */
[----:B------:R-:W-:-:S06]  /*0520*/  UIADD3 UR4, UPT, UPT, UR4, 0x1, URZ ;  /* 0x0000000104047890 */ /* 0x000fcc000fffe0ff */
[----:B------:R-:W-:Y:S01]  /*0530*/  ISETP.NE.AND P1, PT, R21, UR4, PT ;  /* 0x0000000415007c0c */ /* 0x000fe2000bf25270 */
[----:B-1----:R-:W-:-:S04]  /*0540*/  IMAD.WIDE R2, R5, 0x4, R2 ;  /* 0x0000000405027825 */ /* 0x002fc800078e0202 */
[----:B------:R-:W-:Y:S08]  /*0550*/  @!P2 BRA `(.L_x_6) ;  /* 0x0000000000f8a947 */ /* 0x000ff00003800000 */
[----:B------:R-:W0:Y:S01]  /*0560*/  LDCU.64 UR6, c[0x0][0x388] ;  /* 0x00007100ff0677ac */ /* 0x000e220008000a00 */
[----:B------:R-:W-:-:S05]  /*0570*/  UMOV UR5, URZ ;  /* 0x000000ff00057c82 */ /* 0x000fca0008000000 */
.L_x_7:
[----:B-1----:R-:W-:Y:S01]  /*0580*/  IMAD R15, R18, R21, UR5 ;  /* 0x00000005120f7e24 */ /* 0x002fe2000f8e0215 */
[----:B------:R-:W-:-:S03]  /*0590*/  UIADD3 UR5, UPT, UPT, UR5, 0x8, URZ ;  /* 0x0000000805057890 */ /* 0x000fc6000fffe0ff */
[C---:B------:R-:W-:Y:S01]  /*05a0*/  VIADD R7, R15.reuse, 0x2 ;  /* 0x000000020f077836 */ /* 0x040fe20000000000 */
[----:B------:R-:W-:Y:S01]  /*05b0*/  SHF.R.S32.HI R4, RZ, 0x1f, R15 ;  /* 0x0000001fff047819 */ /* 0x000fe2000001140f */
[C---:B0-----:R-:W-:Y:S01]  /*05c0*/  IMAD.WIDE.U32 R12, R15.reuse, UR6, R2 ;  /* 0x000000060f0c7c25 */ /* 0x041fe2000f8e0002 */
[C---:B------:R-:W-:Y:S02]  /*05d0*/  IADD3 R5, PT, PT, R15.reuse, 0x1, RZ ;  /* 0x000000010f057810 */ /* 0x040fe40007ffe0ff */
[----:B------:R-:W-:Y:S01]  /*05e0*/  SHF.R.S32.HI R6, RZ, 0x1f, R7 ;  /* 0x0000001fff067819 */ /* 0x000fe20000011407 */
[----:B------:R-:W-:Y:S01]  /*05f0*/  IMAD R8, R4, UR6, RZ ;  /* 0x0000000604087c24 */ /* 0x000fe2000f8e02ff */
[----:B------:R-:W-:Y:S02]  /*0600*/  SHF.R.S32.HI R4, RZ, 0x1f, R5 ;  /* 0x0000001fff047819 */ /* 0x000fe40000011405 */
[C---:B------:R-:W-:Y:S01]  /*0610*/  IADD3 R9, PT, PT, R15.reuse, 0x3, RZ ;  /* 0x000000030f097810 */ /* 0x040fe20007ffe0ff */
[----:B------:R-:W-:Y:S01]  /*0620*/  IMAD R11, R15, UR7, R8 ;  /* 0x000000070f0b7c24 */ /* 0x000fe2000f8e0208 */
[----:B------:R-:W-:Y:S01]  /*0630*/  ISETP.NE.AND P2, PT, R19, UR5, PT ;  /* 0x0000000513007c0c */ /* 0x000fe2000bf45270 */
[----:B------:R-:W-:Y:S01]  /*0640*/  IMAD R4, R4, UR6, RZ ;  /* 0x0000000604047c24 */ /* 0x000fe2000f8e02ff */
[----:B------:R-:W-:Y:S01]  /*0650*/  SHF.R.S32.HI R8, RZ, 0x1f, R9 ;  /* 0x0000001fff087819 */ /* 0x000fe20000011409 */
[----:B------:R-:W-:Y:S01]  /*0660*/  IMAD R6, R6, UR6, RZ ;  /* 0x0000000606067c24 */ /* 0x000fe2000f8e02ff */
[----:B------:R-:W-:Y:S01]  /*0670*/  IADD3 R13, PT, PT, R13, R11, RZ ;  /* 0x0000000b0d0d7210 */ /* 0x000fe20007ffe0ff */
[----:B------:R-:W-:Y:S01]  /*0680*/  IMAD R17, R5, UR7, R4 ;  /* 0x0000000705117c24 */ /* 0x000fe2000f8e0204 */
[----:B------:R-:W-:Y:S01]  /*0690*/  IADD3 R11, PT, PT, R15, 0x4, RZ ;  /* 0x000000040f0b7810 */ /* 0x000fe20007ffe0ff */
[----:B------:R-:W-:-:S02]  /*06a0*/  IMAD R23, R7, UR7, R6 ;  /* 0x0000000707177c24 */ /* 0x000fc4000f8e0206 */
[----:B------:R-:W-:Y:S01]  /*06b0*/  IMAD.WIDE.U32 R4, R5, UR6, R2 ;  /* 0x0000000605047c25 */ /* 0x000fe2000f8e0002 */
[----:B------:R-:W-:Y:S01]  /*06c0*/  SHF.R.S32.HI R10, RZ, 0x1f, R11 ;  /* 0x0000001fff0a7819 */ /* 0x000fe2000001140b */
[----:B------:R0:W-:Y:S02]  /*06d0*/  STG.E desc[UR8][R12.64], RZ ;  /* 0x000000ff0c007986 */ /* 0x0001e4000c101908 */
[----:B------:R-:W-:Y:S01]  /*06e0*/  IMAD.WIDE.U32 R6, R7, UR6, R2 ;  /* 0x0000000607067c25 */ /* 0x000fe2000f8e0002 */
[----:B------:R-:W-:Y:S02]  /*06f0*/  IADD3 R5, PT, PT, R5, R17, RZ ;  /* 0x0000001105057210 */ /* 0x000fe40007ffe0ff */
[----:B------:R-:W-:Y:S01]  /*0700*/  IADD3 R17, PT, PT, R15, 0x5, RZ ;  /* 0x000000050f117810 */ /* 0x000fe20007ffe0ff */
[----:B------:R-:W-:Y:S01]  /*0710*/  IMAD R10, R10, UR6, RZ ;  /* 0x000000060a0a7c24 */ /* 0x000fe2000f8e02ff */
[----:B------:R-:W-:Y:S01]  /*0720*/  IADD3 R7, PT, PT, R7, R23, RZ ;  /* 0x0000001707077210 */ /* 0x000fe20007ffe0ff */
[----:B------:R-:W-:Y:S01]  /*0730*/  IMAD R8, R8, UR6, RZ ;  /* 0x0000000608087c24 */ /* 0x000fe2000f8e02ff */
[----:B------:R-:W-:Y:S01]  /*0740*/  IADD3 R23, PT, PT, R15, 0x6, RZ ;  /* 0x000000060f177810 */ /* 0x000fe20007ffe0ff */
[----:B------:R-:W-:Y:S01]  /*0750*/  IMAD R27, R11, UR7, R10 ;  /* 0x000000070b1b7c24 */ /* 0x000fe2000f8e020a */
[----:B0-----:R-:W-:Y:S01]  /*0760*/  IADD3 R13, PT, PT, R15, 0x7, RZ ;  /* 0x000000070f0d7810 */ /* 0x001fe20007ffe0ff */
[----:B------:R-:W-:Y:S01]  /*0770*/  IMAD R25, R9, UR7, R8 ;  /* 0x0000000709197c24 */ /* 0x000fe2000f8e0208 */
[----:B------:R-:W-:Y:S01]  /*0780*/  SHF.R.S32.HI R12, RZ, 0x1f, R17 ;  /* 0x0000001fff0c7819 */ /* 0x000fe20000011411 */
[----:B------:R-:W-:Y:S01]  /*0790*/  IMAD.WIDE.U32 R10, R11, UR6, R2 ;  /* 0x000000060b0a7c25 */ /* 0x000fe2000f8e0002 */
[----:B------:R-:W-:Y:S01]  /*07a0*/  SHF.R.S32.HI R14, RZ, 0x1f, R23 ;  /* 0x0000001fff0e7819 */ /* 0x000fe20000011417 */
[----:B------:R1:W-:Y:S01]  /*07b0*/  STG.E desc[UR8][R4.64], RZ ;  /* 0x000000ff04007986 */ /* 0x0003e2000c101908 */
[----:B------:R-:W-:Y:S01]  /*07c0*/  SHF.R.S32.HI R15, RZ, 0x1f, R13 ;  /* 0x0000001fff0f7819 */ /* 0x000fe2000001140d */
[----:B------:R-:W-:Y:S01]  /*07d0*/  IMAD.WIDE.U32 R8, R9, UR6, R2 ;  /* 0x0000000609087c25 */ /* 0x000fe2000f8e0002 */
[----:B------:R-:W-:Y:S01]  /*07e0*/  IADD3 R11, PT, PT, R11, R27, RZ ;  /* 0x0000001b0b0b7210 */ /* 0x000fe20007ffe0ff */
[----:B------:R1:W-:Y:S02]  /*07f0*/  STG.E desc[UR8][R6.64], RZ ;  /* 0x000000ff06007986 */ /* 0x0003e4000c101908 */
[----:B------:R-:W-:-:S02]  /*0800*/  IMAD R12, R12, UR6, RZ ;  /* 0x000000060c0c7c24 */ /* 0x000fc4000f8e02ff */
[----:B------:R-:W-:Y:S02]  /*0810*/  IMAD R14, R14, UR6, RZ ;  /* 0x000000060e0e7c24 */ /* 0x000fe4000f8e02ff */
[----:B------:R-:W-:Y:S02]  /*0820*/  IMAD R24, R15, UR6, RZ ;  /* 0x000000060f187c24 */ /* 0x000fe4000f8e02ff */
[----:B------:R-:W-:Y:S02]  /*0830*/  IMAD.IADD R9, R9, 0x1, R25 ;  /* 0x0000000109097824 */ /* 0x000fe400078e0219 */
[----:B------:R-:W-:Y:S02]  /*0840*/  IMAD R25, R17, UR7, R12 ;  /* 0x0000000711197c24 */ /* 0x000fe4000f8e020c */
[----:B------:R-:W-:Y:S01]  /*0850*/  IMAD R27, R23, UR7, R14 ;  /* 0x00000007171b7c24 */ /* 0x000fe2000f8e020e */
[----:B------:R1:W-:Y:S01]  /*0860*/  STG.E desc[UR8][R8.64], RZ ;  /* 0x000000ff08007986 */ /* 0x0003e2000c101908 */
[----:B------:R-:W-:-:S03]  /*0870*/  IMAD.WIDE.U32 R16, R17, UR6, R2 ;  /* 0x0000000611107c25 */ /* 0x000fc6000f8e0002 */
[----:B------:R1:W-:Y:S01]  /*0880*/  STG.E desc[UR8][R10.64], RZ ;  /* 0x000000ff0a007986 */ /* 0x0003e2000c101908 */
[----:B------:R-:W-:Y:S01]  /*0890*/  IMAD.WIDE.U32 R14, R23, UR6, R2 ;  /* 0x00000006170e7c25 */ /* 0x000fe2000f8e0002 */
[----:B------:R-:W-:-:S03]  /*08a0*/  IADD3 R17, PT, PT, R17, R25, RZ ;  /* 0x0000001911117210 */ /* 0x000fc60007ffe0ff */
[----:B------:R-:W-:Y:S01]  /*08b0*/  IMAD R23, R13, UR7, R24 ;  /* 0x000000070d177c24 */ /* 0x000fe2000f8e0218 */
[----:B------:R-:W-:Y:S01]  /*08c0*/  IADD3 R15, PT, PT, R15, R27, RZ ;  /* 0x0000001b0f0f7210 */ /* 0x000fe20007ffe0ff */
[----:B------:R-:W-:Y:S01]  /*08d0*/  IMAD.WIDE.U32 R12, R13, UR6, R2 ;  /* 0x000000060d0c7c25 */ /* 0x000fe2000f8e0002 */
[----:B------:R1:W-:Y:S04]  /*08e0*/  STG.E desc[UR8][R16.64], RZ ;  /* 0x000000ff10007986 */ /* 0x0003e8000c101908 */
[----:B------:R-:W-:Y:S01]  /*08f0*/  IADD3 R13, PT, PT, R13, R23, RZ ;  /* 0x000000170d0d7210 */ /* 0x000fe20007ffe0ff */
[----:B------:R1:W-:Y:S04]  /*0900*/  STG.E desc[UR8][R14.64], RZ ;  /* 0x000000ff0e007986 */ /* 0x0003e8000c101908 */
[----:B------:R1:W-:Y:S01]  /*0910*/  STG.E desc[UR8][R12.64], RZ ;  /* 0x000000ff0c007986 */ /* 0x0003e2000c101908 */
[----:B------:R-:W-:Y:S05]  /*0920*/  @P2 BRA `(.L_x_7) ;  /* 0xfffffffc00142947 */ /* 0x000fea000383ffff */
[----:B-1----:R-:W-:-:S07]  /*0930*/  MOV R12, R19 ;  /* 0x00000013000c7202 */ /* 0x002fce0000000f00 */
.L_x_6:
[----:B------:R-:W-:-:S13]  /*0940*/  ISETP.NE.AND P2, PT, R20, RZ, PT ;  /* 0x000000ff1400720c */ /* 0x000fda0003f45270 */
[----:B------:R-:W-:Y:S05]  /*0950*/  @!P2 BRA `(.L_x_8) ;  /* 0x0000000000f4a947 */ /* 0x000fea0003800000 */
[----:B------:R-:W-:Y:S01]  /*0960*/  ISETP.NE.AND P2, PT, R22, RZ, PT ;  /* 0x000000ff1600720c */ /* 0x000fe20003f45270 */
[----:B------:R-:W-:-:S12]  /*0970*/  @!P0 BRA `(.L_x_9) ;  /* 0x0000000000788947 */ /* 0x000fd80003800000 */
[----:B------:R-:W0:Y:S01]  /*0980*/  LDCU.64 UR6, c[0x0][0x388] ;  /* 0x00007100ff0677ac */ /* 0x000e220008000a00 */
[----:B------:R-:W-:Y:S01]  /*0990*/  IMAD R11, R18, R21, R12 ;  /* 0x00000015120b7224 */ /* 0x000fe200078e020c */
[----:B------:R-:W-:-:S04]  /*09a0*/  IADD3 R12, PT, PT, R12, 0x4, RZ ;  /* 0x000000040c0c7810 */ /* 0x000fc80007ffe0ff */
[----:B------:R-:W-:Y:S02]  /*09b0*/  SHF.R.S32.HI R4, RZ, 0x1f, R11 ;  /* 0x0000001fff047819 */ /* 0x000fe4000001140b */
[C---:B------:R-:W-:Y:S02]  /*09c0*/  IADD3 R7, PT, PT, R11.reuse, 0x1, RZ ;  /* 0x000000010b077810 */ /* 0x040fe40007ffe0ff */
[C---:B------:R-:W-:Y:S02]  /*09d0*/  IADD3 R5, PT, PT, R11.reuse, 0x2, RZ ;  /* 0x000000020b057810 */ /* 0x040fe40007ffe0ff */
[----:B------:R-:W-:Y:S02]  /*09e0*/  IADD3 R9, PT, PT, R11, 0x3, RZ ;  /* 0x000000030b097810 */ /* 0x000fe40007ffe0ff */
[----:B------:R-:W-:Y:S02]  /*09f0*/  SHF.R.S32.HI R6, RZ, 0x1f, R5 ;  /* 0x0000001fff067819 */ /* 0x000fe40000011405 */
[----:B------:R-:W-:Y:S01]  /*0a00*/  SHF.R.S32.HI R8, RZ, 0x1f, R9 ;  /* 0x0000001fff087819 */ /* 0x000fe20000011409 */
[----:B0-----:R-:W-:Y:S01]  /*0a10*/  IMAD R10, R4, UR6, RZ ;  /* 0x00000006040a7c24 */ /* 0x001fe2000f8e02ff */
[----:B------:R-:W-:Y:S01]  /*0a20*/  SHF.R.S32.HI R4, RZ, 0x1f, R7 ;  /* 0x0000001fff047819 */ /* 0x000fe20000011407 */
[----:B------:R-:W-:-:S02]  /*0a30*/  IMAD R14, R6, UR6, RZ ;  /* 0x00000006060e7c24 */ /* 0x000fc4000f8e02ff */
[----:B------:R-:W-:Y:S02]  /*0a40*/  IMAD R8, R8, UR6, RZ ;  /* 0x0000000608087c24 */ /* 0x000fe4000f8e02ff */
[----:B------:R-:W-:Y:S02]  /*0a50*/  IMAD R4, R4, UR6, RZ ;  /* 0x0000000604047c24 */ /* 0x000fe4000f8e02ff */
[----:B------:R-:W-:Y:S02]  /*0a60*/  IMAD R13, R11, UR7, R10 ;  /* 0x000000070b0d7c24 */ /* 0x000fe4000f8e020a */
[----:B------:R-:W-:Y:S02]  /*0a70*/  IMAD R15, R7, UR7, R4 ;  /* 0x00000007070f7c24 */ /* 0x000fe4000f8e0204 */
[----:B------:R-:W-:-:S04]  /*0a80*/  IMAD.WIDE.U32 R10, R11, UR6, R2 ;  /* 0x000000060b0a7c25 */ /* 0x000fc8000f8e0002 */
[----:B------:R-:W-:-:S04]  /*0a90*/  IMAD.WIDE.U32 R6, R7, UR6, R2 ;  /* 0x0000000607067c25 */ /* 0x000fc8000f8e0002 */
[----:B------:R-:W-:Y:S01]  /*0aa0*/  IMAD R17, R5, UR7, R14 ;  /* 0x0000000705117c24 */ /* 0x000fe2000f8e020e */
[----:B------:R-:W-:Y:S01]  /*0ab0*/  IADD3 R7, PT, PT, R7, R15, RZ ;  /* 0x0000000f07077210 */ /* 0x000fe20007ffe0ff */
[----:B------:R-:W-:-:S04]  /*0ac0*/  IMAD.WIDE.U32 R4, R5, UR6, R2 ;  /* 0x0000000605047c25 */ /* 0x000fc8000f8e0002 */
[----:B------:R-:W-:Y:S01]  /*0ad0*/  IMAD R23, R9, UR7, R8 ;  /* 0x0000000709177c24 */ /* 0x000fe2000f8e0208 */
[----:B------:R-:W-:Y:S01]  /*0ae0*/  IADD3 R5, PT, PT, R5, R17, RZ ;  /* 0x0000001105057210 */ /* 0x000fe20007ffe0ff */
[----:B------:R-:W-:-:S04]  /*0af0*/  IMAD.WIDE.U32 R8, R9, UR6, R2 ;  /* 0x0000000609087c25 */ /* 0x000fc8000f8e0002 */
[----:B------:R-:W-:Y:S01]  /*0b00*/  IMAD.IADD R11, R11, 0x1, R13 ;  /* 0x000000010b0b7824 */ /* 0x000fe200078e020d */
[----:B------:R-:W-:-:S04]  /*0b10*/  IADD3 R9, PT, PT, R9, R23, RZ ;  /* 0x0000001709097210 */ /* 0x000fc80007ffe0ff */
[----:B------:R0:W-:Y:S04]  /*0b20*/  STG.E desc[UR8][R10.64], RZ ;  /* 0x000000ff0a007986 */ /* 0x0001e8000c101908 */
[----:B------:R0:W-:Y:S04]  /*0b30*/  STG.E desc[UR8][R6.64], RZ ;  /* 0x000000ff06007986 */ /* 0x0001e8000c101908 */
[----:B------:R0:W-:Y:S04]  /*0b40*/  STG.E desc[UR8][R4.64], RZ ;  /* 0x000000ff04007986 */ /* 0x0001e8000c101908 */
[----:B------:R0:W-:Y:S02]  /*0b50*/  STG.E desc[UR8][R8.64], RZ ;  /* 0x000000ff08007986 */ /* 0x0001e4000c101908 */
.L_x_9:
[----:B------:R-:W-:Y:S05]  /*0b60*/  @!P2 BRA `(.L_x_8) ;  /* 0x000000000070a947 */ /* 0x000fea0003800000 */
[----:B------:R-:W-:Y:S02]  /*0b70*/  ISETP.NE.AND P2, PT, R22, 0x1, PT ;  /* 0x000000011600780c */ /* 0x000fe40003f45270 */
[----:B------:R-:W-:-:S11]  /*0b80*/  LOP3.LUT P3, RZ, R21, 0x1, RZ, 0xc0, !PT ;  /* 0x0000000115ff7812 */ /* 0x000fd6000786c0ff */
[----:B------:R-:W-:Y:S05]  /*0b90*/  @!P2 BRA `(.L_x_10) ;  /* 0x000000000040a947 */ /* 0x000fea0003800000 */
[----:B------:R-:W1:Y:S01]  /*0ba0*/  LDCU.64 UR6, c[0x0][0x388] ;  /* 0x00007100ff0677ac */ /* 0x000e620008000a00 */
[----:B0-----:R-:W-:Y:S01]  /*0bb0*/  IMAD R7, R18, R21, R12 ;  /* 0x0000001512077224 */ /* 0x001fe200078e020c */
[----:B------:R-:W-:-:S04]  /*0bc0*/  IADD3 R12, PT, PT, R12, 0x2, RZ ;  /* 0x000000020c0c7810 */ /* 0x000fc80007ffe0ff */
[----:B------:R-:W-:Y:S02]  /*0bd0*/  IADD3 R11, PT, PT, R7, 0x1, RZ ;  /* 0x00000001070b7810 */ /* 0x000fe40007ffe0ff */
[----:B------:R-:W-:Y:S02]  /*0be0*/  SHF.R.S32.HI R4, RZ, 0x1f, R7 ;  /* 0x0000001fff047819 */ /* 0x000fe40000011407 */
[----:B------:R-:W-:-:S03]  /*0bf0*/  SHF.R.S32.HI R5, RZ, 0x1f, R11 ;  /* 0x0000001fff057819 */ /* 0x000fc6000001140b */
[----:B-1----:R-:W-:Y:S02]  /*0c00*/  IMAD R6, R4, UR6, RZ ;  /* 0x0000000604067c24 */ /* 0x002fe4000f8e02ff */
[----:B------:R-:W-:Y:S02]  /*0c10*/  IMAD R8, R5, UR6, RZ ;  /* 0x0000000605087c24 */ /* 0x000fe4000f8e02ff */
[----:B------:R-:W-:-:S04]  /*0c20*/  IMAD.WIDE.U32 R4, R7, UR6, R2 ;  /* 0x0000000607047c25 */ /* 0x000fc8000f8e0002 */
[----:B------:R-:W-:Y:S02]  /*0c30*/  IMAD R9, R7, UR7, R6 ;  /* 0x0000000707097c24 */ /* 0x000fe4000f8e0206 */
[C---:B------:R-:W-:Y:S02]  /*0c40*/  IMAD R13, R11.reuse, UR7, R8 ;  /* 0x000000070b0d7c24 */ /* 0x040fe4000f8e0208 */
[----:B------:R-:W-:Y:S01]  /*0c50*/  IMAD.WIDE.U32 R6, R11, UR6, R2 ;  /* 0x000000060b067c25 */ /* 0x000fe2000f8e0002 */
[----:B------:R-:W-:-:S04]  /*0c60*/  IADD3 R5, PT, PT, R5, R9, RZ ;  /* 0x0000000905057210 */ /* 0x000fc80007ffe0ff */
[----:B------:R-:W-:Y:S01]  /*0c70*/  IADD3 R7, PT, PT, R7, R13, RZ ;  /* 0x0000000d07077210 */ /* 0x000fe20007ffe0ff */
[----:B------:R1:W-:Y:S04]  /*0c80*/  STG.E desc[UR8][R4.64], RZ ;  /* 0x000000ff04007986 */ /* 0x0003e8000c101908 */
[----:B------:R1:W-:Y:S02]  /*0c90*/  STG.E desc[UR8][R6.64], RZ ;  /* 0x000000ff06007986 */ /* 0x0003e4000c101908 */
.L_x_10:
[----:B------:R-:W-:Y:S05]  /*0ca0*/  @!P3 BRA `(.L_x_8) ;  /* 0x000000000020b947 */ /* 0x000fea0003800000 */
[----:B------:R-:W2:Y:S01]  /*0cb0*/  LDCU.64 UR6, c[0x0][0x388] ;  /* 0x00007100ff0677ac */ /* 0x000ea20008000a00 */
[----:B------:R-:W-:-:S05]  /*0cc0*/  IMAD R21, R18, R21, R12 ;  /* 0x0000001512157224 */ /* 0x000fca00078e020c */
[----:B01----:R-:W-:-:S05]  /*0cd0*/  SHF.R.S32.HI R4, RZ, 0x1f, R21 ;  /* 0x0000001fff047819 */ /* 0x003fca0000011415 */
[----:B--2---:R-:W-:Y:S02]  /*0ce0*/  IMAD R4, R4, UR6, RZ ;  /* 0x0000000604047c24 */ /* 0x004fe4000f8e02ff */
[----:B------:R-:W-:-:S04]  /*0cf0*/  IMAD.WIDE.U32 R2, R21, UR6, R2 ;  /* 0x0000000615027c25 */ /* 0x000fc8000f8e0002 */
[----:B------:R-:W-:-:S05]  /*0d00*/  IMAD R21, R21, UR7, R4 ;  /* 0x0000000715157c24 */ /* 0x000fca000f8e0204 */
[----:B------:R-:W-:-:S05]  /*0d10*/  IADD3 R3, PT, PT, R3, R21, RZ ;  /* 0x0000001503037210 */ /* 0x000fca0007ffe0ff */
[----:B------:R2:W-:Y:S02]  /*0d20*/  STG.E desc[UR8][R2.64], RZ ;  /* 0x000000ff02007986 */ /* 0x0005e4000c101908 */
.L_x_8:
[----:B------:R-:W-:Y:S05]  /*0d30*/  @P1 BRA `(.L_x_11) ;  /* 0xfffffff400e41947 */ /* 0x000fea000383ffff */
[----:B------:R-:W-:Y:S05]  /*0d40*/  EXIT ;  /* 0x000000000000794d */ /* 0x000fea0003800000 */
.L_x_12:
[----:B------:R-:W-:-:S00]  /*0d50*/  BRA `(.L_x_12) ;  /* 0xfffffffc00fc7947 */ /* 0x000fc0000383ffff */
[----:B------:R-:W-:-:S00]  /*0d60*/  NOP ;  /* 0x0000000000007918 */ /* 0x000fc00000000000 */
        /* <DEDUP_REMOVED lines=9> */
.L_x_13:


//--------------------- .nv.shared.reserved.0     --------------------------
	.section	.nv.shared.reserved.0,"aw",@nobits
	.weak		__nv_reservedSMEM_offset_0_alias
	.size		__nv_reservedSMEM_offset_0_alias, 0, 64
	.other		__nv_reservedSMEM_offset_0_alias,@"STO_CUDA_RESERVED_SHARED STV_DEFAULT"
__nv_reservedSMEM_offset_0_alias:
	.zero		0
	.zero		64


//--------------------- .nv.constant0._Z12mandelKernelPimiiffffii --------------------------
	.section	.nv.constant0._Z12mandelKernelPimiiffffii,"a",@progbits
	.sectionflags	@""
	.align	4
.nv.constant0._Z12mandelKernelPimiiffffii:
	.zero		944


//--------------------- SYMBOLS --------------------------

	.type		.nv.reservedSmem.offset0,@object
	.size		.nv.reservedSmem.offset0,0x4
